	.headerflags	@"EF_CUDA_TEXMODE_UNIFIED EF_CUDA_64BIT_ADDRESS EF_CUDA_ACCELERATORS EF_CUDA_SM90 EF_CUDA_VIRTUAL_SM(EF_CUDA_SM90)"
	.elftype	@"ET_EXEC"


//--------------------- .nv.info                  --------------------------
	.section	.nv.info,"",@"SHT_CUDA_INFO"
	.align	4


	//----- nvinfo : EIATTR_REGCOUNT
	.align		4
        /*0000*/ 	.byte	0x04, 0x2f
        /*0002*/ 	.short	(.L_1 - .L_0)
	.align		4
.L_0:
        /*0004*/ 	.word	index@(triton_per_fused_add_mean_mul_sigmoid_1)
        /*0008*/ 	.word	0x00000015


	//----- nvinfo : EIATTR_MIN_STACK_SIZE
	.align		4
.L_1:
        /*000c*/ 	.byte	0x04, 0x12
        /*000e*/ 	.short	(.L_3 - .L_2)
	.align		4
.L_2:
        /*0010*/ 	.word	index@(triton_per_fused_add_mean_mul_sigmoid_1)
        /*0014*/ 	.word	0x00000000


	//----- nvinfo : EIATTR_FRAME_SIZE
	.align		4
.L_3:
        /*0018*/ 	.byte	0x04, 0x11
        /*001a*/ 	.short	(.L_5 - .L_4)
	.align		4
.L_4:
        /*001c*/ 	.word	index@(triton_per_fused_add_mean_mul_sigmoid_1)
        /*0020*/ 	.word	0x00000000


	//----- nvinfo : EIATTR_MIN_STACK_SIZE
	.align		4
.L_5:
        /*0024*/ 	.byte	0x04, 0x12
        /*0026*/ 	.short	(.L_7 - .L_6)
	.align		4
.L_6:
        /*0028*/ 	.word	index@(triton_per_fused_add_mean_mul_sigmoid_1)
        /*002c*/ 	.word	0x00000000
.L_7:


//--------------------- .nv.info.triton_per_fused_add_mean_mul_sigmoid_1 --------------------------
	.section	.nv.info.triton_per_fused_add_mean_mul_sigmoid_1,"",@"SHT_CUDA_INFO"
	.sectionflags	@""
	.align	4


	//----- nvinfo : EIATTR_CUDA_API_VERSION
	.align		4
        /*0000*/ 	.byte	0x04, 0x37
        /*0002*/ 	.short	(.L_9 - .L_8)
.L_8:
        /*0004*/ 	.word	0x0000007c


	//----- nvinfo : EIATTR_KPARAM_INFO
	.align		4
.L_9:
        /*0008*/ 	.byte	0x04, 0x17
        /*000a*/ 	.short	(.L_11 - .L_10)
.L_10:
        /*000c*/ 	.word	0x00000000
        /*0010*/ 	.short	0x0006
        /*0012*/ 	.short	0x002c
        /*0014*/ 	.byte	0x00, 0xf0, 0x11, 0x00


	//----- nvinfo : EIATTR_KPARAM_INFO
	.align		4
.L_11:
        /*0018*/ 	.byte	0x04, 0x17
        /*001a*/ 	.short	(.L_13 - .L_12)
.L_12:
        /*001c*/ 	.word	0x00000000
        /*0020*/ 	.short	0x0005
        /*0022*/ 	.short	0x0028
        /*0024*/ 	.byte	0x00, 0xf0, 0x11, 0x00


	//----- nvinfo : EIATTR_KPARAM_INFO
	.align		4
.L_13:
        /*0028*/ 	.byte	0x04, 0x17
        /*002a*/ 	.short	(.L_15 - .L_14)
.L_14:
        /*002c*/ 	.word	0x00000000
        /*0030*/ 	.short	0x0004
        /*0032*/ 	.short	0x0020
        /*0034*/ 	.byte	0x00, 0xf4, 0x21, 0x00


	//----- nvinfo : EIATTR_KPARAM_INFO
	.align		4
.L_15:
        /*0038*/ 	.byte	0x04, 0x17
        /*003a*/ 	.short	(.L_17 - .L_16)
.L_16:
        /*003c*/ 	.word	0x00000000
        /*0040*/ 	.short	0x0003
        /*0042*/ 	.short	0x0018
        /*0044*/ 	.byte	0x00, 0xf4, 0x21, 0x00


	//----- nvinfo : EIATTR_KPARAM_INFO
	.align		4
.L_17:
        /*0048*/ 	.byte	0x04, 0x17
        /*004a*/ 	.short	(.L_19 - .L_18)
.L_18:
        /*004c*/ 	.word	0x00000000
        /*0050*/ 	.short	0x0002
        /*0052*/ 	.short	0x0010
        /*0054*/ 	.byte	0x00, 0xf4, 0x21, 0x00


	//----- nvinfo : EIATTR_KPARAM_INFO
	.align		4
.L_19:
        /*0058*/ 	.byte	0x04, 0x17
        /*005a*/ 	.short	(.L_21 - .L_20)
.L_20:
        /*005c*/ 	.word	0x00000000
        /*0060*/ 	.short	0x0001
        /*0062*/ 	.short	0x0008
        /*0064*/ 	.byte	0x00, 0xf4, 0x21, 0x00


	//----- nvinfo : EIATTR_KPARAM_INFO
	.align		4
.L_21:
        /*0068*/ 	.byte	0x04, 0x17
        /*006a*/ 	.short	(.L_23 - .L_22)
.L_22:
        /*006c*/ 	.word	0x00000000
        /*0070*/ 	.short	0x0000
        /*0072*/ 	.short	0x0000
        /*0074*/ 	.byte	0x00, 0xf4, 0x21, 0x00


	//----- nvinfo : EIATTR_SPARSE_MMA_MASK
	.align		4
.L_23:
        /*0078*/ 	.byte	0x03, 0x50
        /*007a*/ 	.short	0x0000


	//----- nvinfo : EIATTR_MAXREG_COUNT
	.align		4
        /*007c*/ 	.byte	0x03, 0x1b
        /*007e*/ 	.short	0x00ff


	//----- nvinfo : EIATTR_COOP_GROUP_MASK_REGIDS
	.align		4
        /*0080*/ 	.byte	0x04, 0x29
        /*0082*/ 	.short	(.L_25 - .L_24)


	//   ....[0]....
.L_24:
        /*0084*/ 	.word	0xffffffff


	//   ....[1]....
        /*0088*/ 	.word	0xffffffff


	//   ....[2]....
        /*008c*/ 	.word	0xffffffff


	//----- nvinfo : EIATTR_COOP_GROUP_INSTR_OFFSETS
	.align		4
.L_25:
        /*0090*/ 	.byte	0x04, 0x28
        /*0092*/ 	.short	(.L_27 - .L_26)


	//   ....[0]....
.L_26:
        /*0094*/ 	.word	0x00000250


	//   ....[1]....
        /*0098*/ 	.word	0x00000300


	//   ....[2]....
        /*009c*/ 	.word	0x000003b0


	//----- nvinfo : EIATTR_EXIT_INSTR_OFFSETS
	.align		4
.L_27:
        /*00a0*/ 	.byte	0x04, 0x1c
        /*00a2*/ 	.short	(.L_29 - .L_28)


	//   ....[0]....
.L_28:
        /*00a4*/ 	.word	0x00000640


	//   ....[1]....
        /*00a8*/ 	.word	0x00000670


	//----- nvinfo : EIATTR_REQNTID
	.align		4
.L_29:
        /*00ac*/ 	.byte	0x04, 0x10
        /*00ae*/ 	.short	(.L_31 - .L_30)
.L_30:
        /*00b0*/ 	.word	0x00000040
        /*00b4*/ 	.word	0x00000001
        /*00b8*/ 	.word	0x00000001


	//----- nvinfo : EIATTR_CBANK_PARAM_SIZE
	.align		4
.L_31:
        /*00bc*/ 	.byte	0x03, 0x19
        /*00be*/ 	.short	0x0030


	//----- nvinfo : EIATTR_PARAM_CBANK
	.align		4
        /*00c0*/ 	.byte	0x04, 0x0a
        /*00c2*/ 	.short	(.L_33 - .L_32)
	.align		4
.L_32:
        /*00c4*/ 	.word	index@(.nv.constant0.triton_per_fused_add_mean_mul_sigmoid_1)
        /*00c8*/ 	.short	0x0210
        /*00ca*/ 	.short	0x0030


	//----- nvinfo : EIATTR_SW_WAR
	.align		4
.L_33:
        /*00cc*/ 	.byte	0x04, 0x36
        /*00ce*/ 	.short	(.L_35 - .L_34)
.L_34:
        /*00d0*/ 	.word	0x00000008
.L_35:


//--------------------- .nv.callgraph             --------------------------
	.section	.nv.callgraph,"",@"SHT_CUDA_CALLGRAPH"
	.align	4
	.sectionentsize	8
	.align		4
        /*0000*/ 	.word	0x00000000
	.align		4
        /*0004*/ 	.word	0xffffffff
	.align		4
        /*0008*/ 	.word	0x00000000
	.align		4
        /*000c*/ 	.word	0xfffffffe
	.align		4
        /*0010*/ 	.word	0x00000000
	.align		4
        /*0014*/ 	.word	0xfffffffd
	.align		4
        /*0018*/ 	.word	0x00000000
	.align		4
        /*001c*/ 	.word	0xfffffffc


//--------------------- .text.triton_per_fused_add_mean_mul_sigmoid_1 --------------------------
	.section	.text.triton_per_fused_add_mean_mul_sigmoid_1,"ax",@progbits
	.sectionflags	@"SHF_BARRIERS=1"
	.align	128
        .global         triton_per_fused_add_mean_mul_sigmoid_1
        .type           triton_per_fused_add_mean_mul_sigmoid_1,@function
        .size           triton_per_fused_add_mean_mul_sigmoid_1,(.L_x_1 - triton_per_fused_add_mean_mul_sigmoid_1)
        .other          triton_per_fused_add_mean_mul_sigmoid_1,@"STO_CUDA_ENTRY STV_DEFAULT"
triton_per_fused_add_mean_mul_sigmoid_1:
.text.triton_per_fused_add_mean_mul_sigmoid_1:
[----:B------:R-:W0:Y:S02]  /*0000*/  LDC R1, c[0x0][0x28] ;  /* 0x00000a00ff017b82 */ /* 0x000e240000000800 */
[----:B------:R-:W1:Y:S01]  /*0010*/  S2R R3, SR_TID.X ;  /* 0x0000000000037919 */ /* 0x000e620000002100 */
[----:B------:R-:W2:Y:S01]  /*0020*/  LDC.64 R12, c[0x0][0x218] ;  /* 0x00008600ff0c7b82 */ /* 0x000ea20000000a00 */
[----:B------:R-:W-:Y:S01]  /*0030*/  CS2R R4, SRZ ;  /* 0x0000000000047805 */ /* 0x000fe2000001ff00 */
[----:B------:R-:W-:Y:S01]  /*0040*/  ULDC.64 UR6, c[0x0][0x208] ;  /* 0x0000820000067ab9 */ /* 0x000fe20000000a00 */
[----:B------:R-:W3:Y:S05]  /*0050*/  S2R R14, SR_CTAID.X ;  /* 0x00000000000e7919 */ /* 0x000eea0000002500 */
[----:B------:R-:W4:Y:S08]  /*0060*/  LDC.64 R10, c[0x0][0x220] ;  /* 0x00008800ff0a7b82 */ /* 0x000f300000000a00 */
[----:B------:R-:W5:Y:S01]  /*0070*/  LDC.64 R8, c[0x0][0x228] ;  /* 0x00008a00ff087b82 */ /* 0x000f620000000a00 */
[----:B-1----:R-:W-:-:S02]  /*0080*/  SHF.R.U32.HI R7, RZ, 0x3, R3 ;  /* 0x00000003ff077819 */ /* 0x002fc40000011603 */
[----:B------:R-:W-:Y:S02]  /*0090*/  SHF.L.U32 R0, R3, 0x1, RZ ;  /* 0x0000000103007819 */ /* 0x000fe400000006ff */
[----:B---3--:R-:W-:Y:S02]  /*00a0*/  SHF.L.U32 R2, R14, 0x3, RZ ;  /* 0x000000030e027819 */ /* 0x008fe400000006ff */
[----:B------:R-:W-:Y:S02]  /*00b0*/  SGXT.U32 R7, R7, 0x3 ;  /* 0x000000030707781a */ /* 0x000fe40000000000 */
[----:B------:R-:W-:Y:S02]  /*00c0*/  LOP3.LUT R6, R0, 0xe, RZ, 0xc0, !PT ;  /* 0x0000000e00067812 */ /* 0x000fe400078ec0ff */
[----:B------:R-:W-:-:S04]  /*00d0*/  LOP3.LUT R15, R2, R7, RZ, 0xfc, !PT ;  /* 0x00000007020f7212 */ /* 0x000fc800078efcff */
[C---:B------:R-:W-:Y:S02]  /*00e0*/  ISETP.GE.AND P1, PT, R15.reuse, 0x10, PT ;  /* 0x000000100f00780c */ /* 0x040fe40003f26270 */
[----:B------:R-:W-:-:S05]  /*00f0*/  LEA R0, R15, R6, 0x4 ;  /* 0x000000060f007211 */ /* 0x000fca00078e20ff */
[----:B--2---:R-:W-:-:S06]  /*0100*/  IMAD.WIDE R12, R0, 0x4, R12 ;  /* 0x00000004000c7825 */ /* 0x004fcc00078e020c */
[----:B------:R-:W2:Y:S01]  /*0110*/  @!P1 LDG.E.64 R4, desc[UR6][R12.64] ;  /* 0x000000060c049981 */ /* 0x000ea2000c1e1b00 */
[----:B------:R-:W-:Y:S01]  /*0120*/  SHF.R.S32.HI R14, RZ, 0x1c, R14 ;  /* 0x0000001cff0e7819 */ /* 0x000fe2000001140e */
[----:B----4-:R-:W-:-:S03]  /*0130*/  IMAD.WIDE R10, R15, 0x4, R10 ;  /* 0x000000040f0a7825 */ /* 0x010fc600078e020a */
[----:B------:R-:W-:-:S04]  /*0140*/  SGXT R14, R14, 0x1 ;  /* 0x000000010e0e781a */ /* 0x000fc80000000200 */
[----:B------:R-:W-:-:S04]  /*0150*/  LEA.HI R14, R14, R15, RZ, 0x2 ;  /* 0x0000000f0e0e7211 */ /* 0x000fc800078f10ff */
[----:B------:R-:W-:-:S04]  /*0160*/  SHF.L.U32 R17, R14, 0x2, RZ ;  /* 0x000000020e117819 */ /* 0x000fc800000006ff */
[----:B------:R-:W-:Y:S01]  /*0170*/  LOP3.LUT R17, R6, 0xfffffff0, R17, 0xf8, !PT ;  /* 0xfffffff006117812 */ /* 0x000fe200078ef811 */
[----:B------:R-:W-:-:S04]  /*0180*/  HFMA2.MMA R6, -RZ, RZ, 0, 0 ;  /* 0x00000000ff067435 */ /* 0x000fc800000001ff */
[----:B-----5:R-:W-:Y:S01]  /*0190*/  IMAD.WIDE R14, R17, 0x4, R8 ;  /* 0x00000004110e7825 */ /* 0x020fe200078e0208 */
[----:B------:R-:W-:-:S05]  /*01a0*/  CS2R R8, SRZ ;  /* 0x0000000000087805 */ /* 0x000fca000001ff00 */
[----:B------:R-:W3:Y:S04]  /*01b0*/  @!P1 LDG.E.EL R6, desc[UR6][R10.64] ;  /* 0x000000060a069981 */ /* 0x000ee8000c2e1900 */
[----:B------:R-:W4:Y:S01]  /*01c0*/  @!P1 LDG.E.EL.64 R8, desc[UR6][R14.64] ;  /* 0x000000060e089981 */ /* 0x000f22000c2e1b00 */
[----:B------:R-:W1:Y:S01]  /*01d0*/  S2UR UR5, SR_CgaCtaId ;  /* 0x00000000000579c3 */ /* 0x000e620000008800 */
[----:B------:R-:W-:Y:S01]  /*01e0*/  UMOV UR4, 0x400 ;  /* 0x0000040000047882 */ /* 0x000fe20000000000 */
[----:B------:R-:W-:Y:S01]  /*01f0*/  MOV R17, 0x3e800000 ;  /* 0x3e80000000117802 */ /* 0x000fe20000000f00 */
[----:B-1----:R-:W-:Y:S01]  /*0200*/  UPRMT UR4, UR5, 0x654, UR4 ;  /* 0x0000065405047896 */ /* 0x002fe20008000004 */
[----:B--2---:R-:W-:Y:S02]  /*0210*/  SEL R4, R4, RZ, !P1 ;  /* 0x000000ff04047207 */ /* 0x004fe40004800000 */
[----:B------:R-:W-:-:S05]  /*0220*/  SEL R5, R5, RZ, !P1 ;  /* 0x000000ff05057207 */ /* 0x000fca0004800000 */
[----:B------:R-:W-:-:S05]  /*0230*/  FADD R12, R4, R5 ;  /* 0x00000005040c7221 */ /* 0x000fca0000000000 */
[----:B------:R-:W-:-:S05]  /*0240*/  FSEL R12, R12, RZ, !P1 ;  /* 0x000000ff0c0c7208 */ /* 0x000fca0004800000 */
[----:B------:R-:W1:Y:S01]  /*0250*/  SHFL.BFLY PT, R13, R12, 0x4, 0x1f ;  /* 0x0c801f000c0d7f89 */ /* 0x000e6200000e0000 */
[----:B---3--:R-:W-:Y:S01]  /*0260*/  FADD R6, RZ, -R6 ;  /* 0x80000006ff067221 */ /* 0x008fe20000000000 */
[----:B----4-:R-:W-:-:S03]  /*0270*/  SEL R8, R8, RZ, !P1 ;  /* 0x000000ff08087207 */ /* 0x010fc60004800000 */
[----:B------:R-:W-:Y:S01]  /*0280*/  FMUL R16, R6, 1.4426950216293334961 ;  /* 0x3fb8aa3b06107820 */ /* 0x000fe20000400000 */
[----:B------:R-:W-:Y:S01]  /*0290*/  SEL R9, R9, RZ, !P1 ;  /* 0x000000ff09097207 */ /* 0x000fe20004800000 */
[----:B------:R-:W-:-:S03]  /*02a0*/  FADD R8, RZ, -R8 ;  /* 0x80000008ff087221 */ /* 0x000fc60000000000 */
[----:B------:R-:W-:Y:S01]  /*02b0*/  FSETP.GEU.AND P0, PT, R16, -126, PT ;  /* 0xc2fc00001000780b */ /* 0x000fe20003f0e000 */
[----:B------:R-:W-:Y:S01]  /*02c0*/  FADD R9, RZ, -R9 ;  /* 0x80000009ff097221 */ /* 0x000fe20000000000 */
[----:B-1----:R-:W-:Y:S01]  /*02d0*/  FADD R13, R12, R13 ;  /* 0x0000000d0c0d7221 */ /* 0x002fe20000000000 */
[----:B------:R-:W-:Y:S02]  /*02e0*/  FMUL R10, R8, 1.4426950216293334961 ;  /* 0x3fb8aa3b080a7820 */ /* 0x000fe40000400000 */
[----:B------:R-:W-:Y:S02]  /*02f0*/  FMUL R12, R9, 1.4426950216293334961 ;  /* 0x3fb8aa3b090c7820 */ /* 0x000fe40000400000 */
[----:B------:R-:W1:Y:S01]  /*0300*/  SHFL.BFLY PT, R6, R13, 0x2, 0x1f ;  /* 0x0c401f000d067f89 */ /* 0x000e6200000e0000 */
[----:B------:R-:W-:Y:S02]  /*0310*/  FSETP.GEU.AND P3, PT, R10, -126, PT ;  /* 0xc2fc00000a00780b */ /* 0x000fe40003f6e000 */
[----:B------:R-:W-:-:S03]  /*0320*/  FSETP.GEU.AND P2, PT, R12, -126, PT ;  /* 0xc2fc00000c00780b */ /* 0x000fc60003f4e000 */
[----:B------:R-:W-:-:S04]  /*0330*/  @!P0 FMUL R16, R16, 0.5 ;  /* 0x3f00000010108820 */ /* 0x000fc80000400000 */
[----:B------:R-:W2:Y:S04]  /*0340*/  MUFU.EX2 R8, R16 ;  /* 0x0000001000087308 */ /* 0x000ea80000000800 */
[----:B------:R-:W-:Y:S02]  /*0350*/  @!P3 FMUL R10, R10, 0.5 ;  /* 0x3f0000000a0ab820 */ /* 0x000fe40000400000 */
[----:B------:R-:W-:Y:S02]  /*0360*/  @!P2 FMUL R12, R12, 0.5 ;  /* 0x3f0000000c0ca820 */ /* 0x000fe40000400000 */
[----:B------:R-:W3:Y:S01]  /*0370*/  MUFU.EX2 R11, R10 ;  /* 0x0000000a000b7308 */ /* 0x000ee20000000800 */
[----:B-1----:R-:W-:Y:S01]  /*0380*/  FADD R6, R13, R6 ;  /* 0x000000060d067221 */ /* 0x002fe20000000000 */
[----:B--2---:R-:W-:-:S06]  /*0390*/  @!P0 FMUL R8, R8, R8 ;  /* 0x0000000808088220 */ /* 0x004fcc0000400000 */
[----:B------:R1:W2:Y:S01]  /*03a0*/  MUFU.EX2 R13, R12 ;  /* 0x0000000c000d7308 */ /* 0x0002a20000000800 */
[----:B------:R-:W4:Y:S01]  /*03b0*/  SHFL.BFLY PT, R9, R6, 0x1, 0x1f ;  /* 0x0c201f0006097f89 */ /* 0x000f2200000e0000 */
[----:B------:R-:W-:Y:S01]  /*03c0*/  FADD R8, R8, 1 ;  /* 0x3f80000008087421 */ /* 0x000fe20000000000 */
[----:B---3--:R-:W-:-:S04]  /*03d0*/  @!P3 FMUL R11, R11, R11 ;  /* 0x0000000b0b0bb220 */ /* 0x008fc80000400000 */
[----:B------:R-:W-:Y:S01]  /*03e0*/  FSETP.GT.AND P0, PT, R8, 8.50705917302346158658e+37, PT ;  /* 0x7e8000000800780b */ /* 0x000fe20003f04000 */
[----:B------:R-:W-:Y:S01]  /*03f0*/  FADD R15, R11, 1 ;  /* 0x3f8000000b0f7421 */ /* 0x000fe20000000000 */
[----:B-1----:R-:W-:Y:S02]  /*0400*/  LEA R12, R7, UR4, 0x2 ;  /* 0x00000004070c7c11 */ /* 0x002fe4000f8e10ff */
[----:B------:R-:W-:Y:S01]  /*0410*/  FSEL R14, R17, 1, P0 ;  /* 0x3f800000110e7808 */ /* 0x000fe20000000000 */
[----:B--2---:R-:W-:Y:S01]  /*0420*/  @!P2 FMUL R13, R13, R13 ;  /* 0x0000000d0d0da220 */ /* 0x004fe20000400000 */
[----:B------:R-:W-:-:S03]  /*0430*/  FSETP.GT.AND P2, PT, R15, 8.50705917302346158658e+37, PT ;  /* 0x7e8000000f00780b */ /* 0x000fc60003f44000 */
[----:B------:R-:W-:Y:S01]  /*0440*/  FADD R16, R13, 1 ;  /* 0x3f8000000d107421 */ /* 0x000fe20000000000 */
[----:B------:R-:W-:-:S03]  /*0450*/  FSEL R18, R17, 1, P2 ;  /* 0x3f80000011127808 */ /* 0x000fc60001000000 */
[----:B------:R-:W-:Y:S01]  /*0460*/  @P0 FMUL R8, R8, 0.25 ;  /* 0x3e80000008080820 */ /* 0x000fe20000400000 */
[C---:B------:R-:W-:Y:S02]  /*0470*/  LOP3.LUT P0, RZ, R3.reuse, 0x38, RZ, 0xc0, !PT ;  /* 0x0000003803ff7812 */ /* 0x040fe4000780c0ff */
[----:B------:R-:W-:Y:S01]  /*0480*/  FSETP.GT.AND P3, PT, R16, 8.50705917302346158658e+37, PT ;  /* 0x7e8000001000780b */ /* 0x000fe20003f64000 */
[----:B------:R-:W1:Y:S01]  /*0490*/  MUFU.RCP R13, R8 ;  /* 0x00000008000d7308 */ /* 0x000e620000001000 */
[----:B----4-:R-:W-:Y:S01]  /*04a0*/  FADD R11, R6, R9 ;  /* 0x00000009060b7221 */ /* 0x010fe20000000000 */
[----:B------:R-:W-:Y:S01]  /*04b0*/  LOP3.LUT R6, R3, 0x7, RZ, 0xc0, !PT ;  /* 0x0000000703067812 */ /* 0x000fe200078ec0ff */
[----:B------:R-:W-:Y:S01]  /*04c0*/  @P2 FMUL R15, R15, 0.25 ;  /* 0x3e8000000f0f2820 */ /* 0x000fe20000400000 */
[----:B------:R-:W-:Y:S02]  /*04d0*/  FSEL R17, R17, 1, P3 ;  /* 0x3f80000011117808 */ /* 0x000fe40001800000 */
[----:B------:R-:W-:Y:S01]  /*04e0*/  LEA R10, R6, UR4, 0x2 ;  /* 0x00000004060a7c11 */ /* 0x000fe2000f8e10ff */
[----:B------:R2:W-:Y:S01]  /*04f0*/  STS [R12], R11 ;  /* 0x0000000b0c007388 */ /* 0x0005e20000000800 */
[----:B------:R-:W3:Y:S01]  /*0500*/  LDC.64 R6, c[0x0][0x230] ;  /* 0x00008c00ff067b82 */ /* 0x000ee20000000a00 */
[----:B------:R-:W4:Y:S01]  /*0510*/  MUFU.RCP R15, R15 ;  /* 0x0000000f000f7308 */ /* 0x000f220000001000 */
[----:B------:R-:W-:-:S06]  /*0520*/  LOP3.LUT R3, R2, 0x7, R3, 0xf8, !PT ;  /* 0x0000000702037812 */ /* 0x000fcc00078ef803 */
[----:B------:R-:W-:Y:S01]  /*0530*/  BAR.SYNC.DEFER_BLOCKING 0x0 ;  /* 0x0000000000007b1d */ /* 0x000fe20000010000 */
[----:B------:R-:W-:Y:S01]  /*0540*/  @P3 FMUL R16, R16, 0.25 ;  /* 0x3e80000010103820 */ /* 0x000fe20000400000 */
[----:B------:R-:W-:Y:S01]  /*0550*/  ISETP.LT.AND P0, PT, R3, 0x10, !P0 ;  /* 0x000000100300780c */ /* 0x000fe20004701270 */
[----:B-1----:R-:W-:-:S05]  /*0560*/  FMUL R13, R13, R14 ;  /* 0x0000000e0d0d7220 */ /* 0x002fca0000400000 */
[----:B------:R-:W1:Y:S01]  /*0570*/  LDC.64 R8, c[0x0][0x210] ;  /* 0x00008400ff087b82 */ /* 0x000e620000000a00 */
[----:B------:R-:W2:Y:S01]  /*0580*/  MUFU.RCP R16, R16 ;  /* 0x0000001000107308 */ /* 0x000ea20000001000 */
[----:B----4-:R-:W-:-:S04]  /*0590*/  FMUL R15, R15, R18 ;  /* 0x000000120f0f7220 */ /* 0x010fc80000400000 */
[----:B------:R-:W-:Y:S01]  /*05a0*/  FMUL R15, R4, R15 ;  /* 0x0000000f040f7220 */ /* 0x000fe20000400000 */
[----:B---3--:R-:W-:-:S04]  /*05b0*/  IMAD.WIDE R6, R0, 0x4, R6 ;  /* 0x0000000400067825 */ /* 0x008fc800078e0206 */
[----:B--2---:R-:W-:Y:S01]  /*05c0*/  FMUL R12, R16, R17 ;  /* 0x00000011100c7220 */ /* 0x004fe20000400000 */
[----:B------:R-:W-:Y:S01]  /*05d0*/  FFMA R4, R4, R13, R15 ;  /* 0x0000000d04047223 */ /* 0x000fe2000000000f */
[----:B------:R-:W2:Y:S02]  /*05e0*/  LDS R10, [R10] ;  /* 0x000000000a0a7984 */ /* 0x000ea40000000800 */
[----:B------:R-:W-:-:S04]  /*05f0*/  FMUL R12, R5, R12 ;  /* 0x0000000c050c7220 */ /* 0x000fc80000400000 */
[----:B------:R-:W-:Y:S01]  /*0600*/  FFMA R5, R5, R13, R12 ;  /* 0x0000000d05057223 */ /* 0x000fe2000000000c */
[----:B-1----:R-:W-:-:S04]  /*0610*/  IMAD.WIDE R8, R3, 0x4, R8 ;  /* 0x0000000403087825 */ /* 0x002fc800078e0208 */
[----:B------:R1:W-:Y:S01]  /*0620*/  @!P1 STG.E.64 desc[UR6][R6.64], R4 ;  /* 0x0000000406009986 */ /* 0x0003e2000c101b06 */
[----:B------:R-:W-:Y:S06]  /*0630*/  BAR.SYNC.DEFER_BLOCKING 0x0 ;  /* 0x0000000000007b1d */ /* 0x000fec0000010000 */
[----:B-1----:R-:W-:Y:S05]  /*0640*/  @!P0 EXIT ;  /* 0x000000000000894d */ /* 0x002fea0003800000 */
[----:B--2---:R-:W-:-:S05]  /*0650*/  FMUL R3, R10, 0.0625 ;  /* 0x3d8000000a037820 */ /* 0x004fca0000400000 */
[----:B------:R-:W-:Y:S01]  /*0660*/  STG.E desc[UR6][R8.64], R3 ;  /* 0x0000000308007986 */ /* 0x000fe2000c101906 */
[----:B------:R-:W-:Y:S05]  /*0670*/  EXIT ;  /* 0x000000000000794d */ /* 0x000fea0003800000 */
.L_x_0:
[----:B------:R-:W-:-:S00]  /*0680*/  BRA `(.L_x_0) ;  /* 0xfffffffc00fc7947 */ /* 0x000fc0000383ffff */
[----:B------:R-:W-:-:S00]  /*0690*/  NOP ;  /* 0x0000000000007918 */ /* 0x000fc00000000000 */
        /* <DEDUP_REMOVED lines=14> */
.L_x_1:


//--------------------- .nv.shared.triton_per_fused_add_mean_mul_sigmoid_1 --------------------------
	.section	.nv.shared.triton_per_fused_add_mean_mul_sigmoid_1,"aw",@nobits
	.sectionflags	@""
	.align	16
	.zero		1024


//--------------------- .nv.constant0.triton_per_fused_add_mean_mul_sigmoid_1 --------------------------
	.section	.nv.constant0.triton_per_fused_add_mean_mul_sigmoid_1,"a",@progbits
	.sectionflags	@""
	.align	4
.nv.constant0.triton_per_fused_add_mean_mul_sigmoid_1:
	.zero		576
